//
// Generated by NVIDIA NVVM Compiler
//
// Compiler Build ID: CL-36424714
// Cuda compilation tools, release 13.0, V13.0.88
// Based on NVVM 20.0.0
//

.version 9.0
.target sm_100
.address_size 64

	// .globl	_Z18firstSliceMultiplyPfPKfS1_i

.visible .entry _Z18firstSliceMultiplyPfPKfS1_i(
	.param .u64 .ptr .align 1 _Z18firstSliceMultiplyPfPKfS1_i_param_0,
	.param .u64 .ptr .align 1 _Z18firstSliceMultiplyPfPKfS1_i_param_1,
	.param .u64 .ptr .align 1 _Z18firstSliceMultiplyPfPKfS1_i_param_2,
	.param .u32 _Z18firstSliceMultiplyPfPKfS1_i_param_3
)
{
	.reg .pred 	%p<2>;
	.reg .b32 	%r<9>;
	.reg .b32 	%f<7>;
	.reg .b64 	%rd<14>;

	ld.param.u64 	%rd1, [_Z18firstSliceMultiplyPfPKfS1_i_param_0];
	ld.param.u64 	%rd2, [_Z18firstSliceMultiplyPfPKfS1_i_param_1];
	ld.param.u64 	%rd3, [_Z18firstSliceMultiplyPfPKfS1_i_param_2];
	ld.param.u32 	%r2, [_Z18firstSliceMultiplyPfPKfS1_i_param_3];
	mov.u32 	%r3, %tid.x;
	mov.u32 	%r4, %ntid.x;
	mov.u32 	%r5, %ctaid.x;
	mad.lo.s32 	%r1, %r4, %r5, %r3;
	setp.ge.s32 	%p1, %r1, %r2;
	@%p1 bra 	$L__BB0_2;
	cvta.to.global.u64 	%rd4, %rd2;
	cvta.to.global.u64 	%rd5, %rd3;
	cvta.to.global.u64 	%rd6, %rd1;
	shr.u32 	%r6, %r1, 31;
	add.s32 	%r7, %r1, %r6;
	and.b32  	%r8, %r7, -2;
	mul.wide.s32 	%rd7, %r8, 4;
	add.s64 	%rd8, %rd4, %rd7;
	ld.global.f32 	%f1, [%rd8];
	mul.wide.s32 	%rd9, %r1, 4;
	add.s64 	%rd10, %rd5, %rd9;
	ld.global.f32 	%f2, [%rd10];
	ld.global.f32 	%f3, [%rd8+4];
	mul.wide.s32 	%rd11, %r2, 4;
	add.s64 	%rd12, %rd10, %rd11;
	ld.global.f32 	%f4, [%rd12];
	mul.f32 	%f5, %f3, %f4;
	fma.rn.f32 	%f6, %f1, %f2, %f5;
	add.s64 	%rd13, %rd6, %rd9;
	st.global.f32 	[%rd13], %f6;
$L__BB0_2:
	ret;

}


// ===== COMPILED SASS (sm_100) =====

	.target	sm_100

	.elftype	@"ET_EXEC"


//--------------------- .note.nv.tkinfo           --------------------------
	.section	.note.nv.tkinfo,"",@"SHT_NOTE"
	.sectionflags	@"SHF_NOTE_NV_TKINFO"
	.tkinfo
        /*0018*/ 	.word	0x00000002
        /*0030*/ 	.string	""
        /*0030*/ 	.string	"ptxas"
        /*0030*/ 	.string	"Cuda compilation tools, release 13.0, V13.0.88"
        /*0030*/ 	.string	"Build cuda_13.0.r13.0/compiler.36424714_0"
        /*0030*/ 	.string	"-arch sm_100 -m 64 "



//--------------------- .note.nv.cuinfo           --------------------------
	.section	.note.nv.cuinfo,"",@"SHT_NOTE"
	.sectionflags	@"SHF_NOTE_NV_CUINFO"
        /*0018*/ 	.short	0x0002
        /*001a*/ 	.short	0x0064
        /*001c*/ 	.short	0x0082
	.zero		2


//--------------------- .nv.info                  --------------------------
	.section	.nv.info,"",@"SHT_CUDA_INFO"
	.align	4


	//----- nvinfo : EIATTR_REGCOUNT
	.align		4
        /*0000*/ 	.byte	0x04, 0x2f
        /*0002*/ 	.short	(.L_1 - .L_0)
	.align		4
.L_0:
        /*0004*/ 	.word	index@(_Z18firstSliceMultiplyPfPKfS1_i)
        /*0008*/ 	.word	0x00000010


	//----- nvinfo : EIATTR_FRAME_SIZE
	.align		4
.L_1:
        /*000c*/ 	.byte	0x04, 0x11
        /*000e*/ 	.short	(.L_3 - .L_2)
	.align		4
.L_2:
        /*0010*/ 	.word	index@(_Z18firstSliceMultiplyPfPKfS1_i)
        /*0014*/ 	.word	0x00000000


	//----- nvinfo : EIATTR_MIN_STACK_SIZE
	.align		4
.L_3:
        /*0018*/ 	.byte	0x04, 0x12
        /*001a*/ 	.short	(.L_5 - .L_4)
	.align		4
.L_4:
        /*001c*/ 	.word	index@(_Z18firstSliceMultiplyPfPKfS1_i)
        /*0020*/ 	.word	0x00000000
.L_5:


//--------------------- .nv.compat                --------------------------
	.section	.nv.compat,"",@"SHT_CUDA_COMPAT_INFO"
	.align	4
        /*0000*/ 	.byte	0x02, 0x09, 0x00, 0x00, 0x02, 0x02, 0x01, 0x00, 0x02, 0x05, 0x05, 0x00, 0x03, 0x07, 0x01, 0x01
        /*0010*/ 	.byte	0x02, 0x03, 0x00, 0x00, 0x02, 0x06, 0x01, 0x00, 0x04, 0x0b, 0x08, 0x00, 0x09, 0x00, 0x00, 0x00
        /*0020*/ 	.byte	0x00, 0x00, 0x00, 0x00


//--------------------- .nv.info._Z18firstSliceMultiplyPfPKfS1_i --------------------------
	.section	.nv.info._Z18firstSliceMultiplyPfPKfS1_i,"",@"SHT_CUDA_INFO"
	.sectionflags	@""
	.align	4


	//----- nvinfo : EIATTR_CUDA_API_VERSION
	.align		4
        /*0000*/ 	.byte	0x04, 0x37
        /*0002*/ 	.short	(.L_7 - .L_6)
.L_6:
        /*0004*/ 	.word	0x00000082


	//----- nvinfo : EIATTR_KPARAM_INFO
	.align		4
.L_7:
        /*0008*/ 	.byte	0x04, 0x17
        /*000a*/ 	.short	(.L_9 - .L_8)
.L_8:
        /*000c*/ 	.word	0x00000000
        /*0010*/ 	.short	0x0003
        /*0012*/ 	.short	0x0018
        /*0014*/ 	.byte	0x00, 0xf0, 0x11, 0x00


	//----- nvinfo : EIATTR_KPARAM_INFO
	.align		4
.L_9:
        /*0018*/ 	.byte	0x04, 0x17
        /*001a*/ 	.short	(.L_11 - .L_10)
.L_10:
        /*001c*/ 	.word	0x00000000
        /*0020*/ 	.short	0x0002
        /*0022*/ 	.short	0x0010
        /*0024*/ 	.byte	0x00, 0xf5, 0x21, 0x00


	//----- nvinfo : EIATTR_KPARAM_INFO
	.align		4
.L_11:
        /*0028*/ 	.byte	0x04, 0x17
        /*002a*/ 	.short	(.L_13 - .L_12)
.L_12:
        /*002c*/ 	.word	0x00000000
        /*0030*/ 	.short	0x0001
        /*0032*/ 	.short	0x0008
        /*0034*/ 	.byte	0x00, 0xf5, 0x21, 0x00


	//----- nvinfo : EIATTR_KPARAM_INFO
	.align		4
.L_13:
        /*0038*/ 	.byte	0x04, 0x17
        /*003a*/ 	.short	(.L_15 - .L_14)
.L_14:
        /*003c*/ 	.word	0x00000000
        /*0040*/ 	.short	0x0000
        /*0042*/ 	.short	0x0000
        /*0044*/ 	.byte	0x00, 0xf5, 0x21, 0x00


	//----- nvinfo : EIATTR_SPARSE_MMA_MASK
	.align		4
.L_15:
        /*0048*/ 	.byte	0x03, 0x50
        /*004a*/ 	.short	0x0000


	//----- nvinfo : EIATTR_MAXREG_COUNT
	.align		4
        /*004c*/ 	.byte	0x03, 0x1b
        /*004e*/ 	.short	0x00ff


	//----- nvinfo : EIATTR_MERCURY_ISA_VERSION
	.align		4
        /*0050*/ 	.byte	0x03, 0x5f
        /*0052*/ 	.short	0x0101


	//----- nvinfo : EIATTR_VRC_CTA_INIT_COUNT
	.align		4
        /*0054*/ 	.byte	0x02, 0x4a
	.zero		1
	.zero		1


	//----- nvinfo : EIATTR_EXIT_INSTR_OFFSETS
	.align		4
        /*0058*/ 	.byte	0x04, 0x1c
        /*005a*/ 	.short	(.L_17 - .L_16)


	//   ....[0]....
.L_16:
        /*005c*/ 	.word	0x00000070


	//   ....[1]....
        /*0060*/ 	.word	0x00000190


	//----- nvinfo : EIATTR_CBANK_PARAM_SIZE
	.align		4
.L_17:
        /*0064*/ 	.byte	0x03, 0x19
        /*0066*/ 	.short	0x001c


	//----- nvinfo : EIATTR_PARAM_CBANK
	.align		4
        /*0068*/ 	.byte	0x04, 0x0a
        /*006a*/ 	.short	(.L_19 - .L_18)
	.align		4
.L_18:
        /*006c*/ 	.word	index@(.nv.constant0._Z18firstSliceMultiplyPfPKfS1_i)
        /*0070*/ 	.short	0x0380
        /*0072*/ 	.short	0x001c


	//----- nvinfo : EIATTR_SW_WAR
	.align		4
.L_19:
        /*0074*/ 	.byte	0x04, 0x36
        /*0076*/ 	.short	(.L_21 - .L_20)
.L_20:
        /*0078*/ 	.word	0x00000008
.L_21:


//--------------------- .nv.callgraph             --------------------------
	.section	.nv.callgraph,"",@"SHT_CUDA_CALLGRAPH"
	.align	4
	.sectionentsize	8
	.align		4
        /*0000*/ 	.word	0x00000000
	.align		4
        /*0004*/ 	.word	0xffffffff
	.align		4
        /*0008*/ 	.word	0x00000000
	.align		4
        /*000c*/ 	.word	0xfffffffe
	.align		4
        /*0010*/ 	.word	0x00000000
	.align		4
        /*0014*/ 	.word	0xfffffffd
	.align		4
        /*0018*/ 	.word	0x00000000
	.align		4
        /*001c*/ 	.word	0xfffffffc


//--------------------- .text._Z18firstSliceMultiplyPfPKfS1_i --------------------------
	.section	.text._Z18firstSliceMultiplyPfPKfS1_i,"ax",@progbits
	.align	128
        .global         _Z18firstSliceMultiplyPfPKfS1_i
        .type           _Z18firstSliceMultiplyPfPKfS1_i,@function
        .size           _Z18firstSliceMultiplyPfPKfS1_i,(.L_x_1 - _Z18firstSliceMultiplyPfPKfS1_i)
        .other          _Z18firstSliceMultiplyPfPKfS1_i,@"STO_CUDA_ENTRY STV_DEFAULT"
_Z18firstSliceMultiplyPfPKfS1_i:
.text._Z18firstSliceMultiplyPfPKfS1_i:
[----:B------:R-:W-:Y:S01]  /*0000*/  LDC R1, c[0x0][0x37c] ;  /* 0x0000df00ff017b82 */ /* 0x000fe20000000800 */
[----:B------:R-:W0:Y:S07]  /*0010*/  S2R R11, SR_TID.X ;  /* 0x00000000000b7919 */ /* 0x000e2e0000002100 */
[----:B------:R-:W1:Y:S01]  /*0020*/  LDC R6, c[0x0][0x398] ;  /* 0x0000e600ff067b82 */ /* 0x000e620000000800 */
[----:B------:R-:W0:Y:S01]  /*0030*/  LDCU UR4, c[0x0][0x360] ;  /* 0x00006c00ff0477ac */ /* 0x000e220008000800 */
[----:B------:R-:W0:Y:S02]  /*0040*/  S2R R0, SR_CTAID.X ;  /* 0x0000000000007919 */ /* 0x000e240000002500 */
[----:B0-----:R-:W-:-:S05]  /*0050*/  IMAD R11, R0, UR4, R11 ;  /* 0x00000004000b7c24 */ /* 0x001fca000f8e020b */
[----:B-1----:R-:W-:-:S13]  /*0060*/  ISETP.GE.AND P0, PT, R11, R6, PT ;  /* 0x000000060b00720c */ /* 0x002fda0003f06270 */
[----:B------:R-:W-:Y:S05]  /*0070*/  @P0 EXIT ;  /* 0x000000000000094d */ /* 0x000fea0003800000 */
[----:B------:R-:W0:Y:S01]  /*0080*/  LDC.64 R4, c[0x0][0x390] ;  /* 0x0000e400ff047b82 */ /* 0x000e220000000a00 */
[----:B------:R-:W1:Y:S01]  /*0090*/  LDCU.64 UR4, c[0x0][0x358] ;  /* 0x00006b00ff0477ac */ /* 0x000e620008000a00 */
[----:B------:R-:W-:-:S04]  /*00a0*/  LEA.HI R0, R11, R11, RZ, 0x1 ;  /* 0x0000000b0b007211 */ /* 0x000fc800078f08ff */
[----:B------:R-:W-:Y:S02]  /*00b0*/  LOP3.LUT R9, R0, 0xfffffffe, RZ, 0xc0, !PT ;  /* 0xfffffffe00097812 */ /* 0x000fe400078ec0ff */
[----:B------:R-:W2:Y:S01]  /*00c0*/  LDC.64 R2, c[0x0][0x388] ;  /* 0x0000e200ff027b82 */ /* 0x000ea20000000a00 */
[----:B0-----:R-:W-:-:S04]  /*00d0*/  IMAD.WIDE R4, R11, 0x4, R4 ;  /* 0x000000040b047825 */ /* 0x001fc800078e0204 */
[----:B------:R-:W-:Y:S02]  /*00e0*/  IMAD.WIDE R6, R6, 0x4, R4 ;  /* 0x0000000406067825 */ /* 0x000fe400078e0204 */
[----:B-1----:R-:W3:Y:S02]  /*00f0*/  LDG.E R5, desc[UR4][R4.64] ;  /* 0x0000000404057981 */ /* 0x002ee4000c1e1900 */
[----:B--2---:R-:W-:Y:S02]  /*0100*/  IMAD.WIDE R2, R9, 0x4, R2 ;  /* 0x0000000409027825 */ /* 0x004fe400078e0202 */
[----:B------:R-:W2:Y:S01]  /*0110*/  LDG.E R7, desc[UR4][R6.64] ;  /* 0x0000000406077981 */ /* 0x000ea2000c1e1900 */
[----:B------:R-:W0:Y:S03]  /*0120*/  LDC.64 R8, c[0x0][0x380] ;  /* 0x0000e000ff087b82 */ /* 0x000e260000000a00 */
[----:B------:R-:W2:Y:S04]  /*0130*/  LDG.E R10, desc[UR4][R2.64+0x4] ;  /* 0x00000404020a7981 */ /* 0x000ea8000c1e1900 */
[----:B------:R-:W3:Y:S01]  /*0140*/  LDG.E R0, desc[UR4][R2.64] ;  /* 0x0000000402007981 */ /* 0x000ee2000c1e1900 */
[----:B0-----:R-:W-:-:S04]  /*0150*/  IMAD.WIDE R8, R11, 0x4, R8 ;  /* 0x000000040b087825 */ /* 0x001fc800078e0208 */
[----:B--2---:R-:W-:-:S04]  /*0160*/  FMUL R13, R10, R7 ;  /* 0x000000070a0d7220 */ /* 0x004fc80000400000 */
[----:B---3--:R-:W-:-:S05]  /*0170*/  FFMA R13, R0, R5, R13 ;  /* 0x00000005000d7223 */ /* 0x008fca000000000d */
[----:B------:R-:W-:Y:S01]  /*0180*/  STG.E desc[UR4][R8.64], R13 ;  /* 0x0000000d08007986 */ /* 0x000fe2000c101904 */
[----:B------:R-:W-:Y:S05]  /*0190*/  EXIT ;  /* 0x000000000000794d */ /* 0x000fea0003800000 */
.L_x_0:
[----:B------:R-:W-:-:S00]  /*01a0*/  BRA `(.L_x_0) ;  /* 0xfffffffc00fc7947 */ /* 0x000fc0000383ffff */
[----:B------:R-:W-:-:S00]  /*01b0*/  NOP ;  /* 0x0000000000007918 */ /* 0x000fc00000000000 */
        /* <DEDUP_REMOVED lines=12> */
.L_x_1:


//--------------------- .nv.shared.reserved.0     --------------------------
	.section	.nv.shared.reserved.0,"aw",@nobits
	.weak		__nv_reservedSMEM_offset_0_alias
	.size		__nv_reservedSMEM_offset_0_alias, 0, 64
	.other		__nv_reservedSMEM_offset_0_alias,@"STO_CUDA_RESERVED_SHARED STV_DEFAULT"
__nv_reservedSMEM_offset_0_alias:
	.zero		0
	.zero		64


//--------------------- .nv.constant0._Z18firstSliceMultiplyPfPKfS1_i --------------------------
	.section	.nv.constant0._Z18firstSliceMultiplyPfPKfS1_i,"a",@progbits
	.sectionflags	@""
	.align	4
.nv.constant0._Z18firstSliceMultiplyPfPKfS1_i:
	.zero		924


//--------------------- SYMBOLS --------------------------

	.type		.nv.reservedSmem.offset0,@object
	.size		.nv.reservedSmem.offset0,0x4
